//
// Generated by NVIDIA NVVM Compiler
//
// Compiler Build ID: CL-36424714
// Cuda compilation tools, release 13.0, V13.0.88
// Based on NVVM 20.0.0
//

.version 9.0
.target sm_100
.address_size 64

	// .globl	_Z16printThreadIndexPiii
.extern .func  (.param .b32 func_retval0) vprintf
(
	.param .b64 vprintf_param_0,
	.param .b64 vprintf_param_1
)
;
.global .align 1 .b8 $str[81] = {116, 104, 114, 101, 97, 100, 95, 105, 100, 58, 40, 37, 100, 44, 37, 100, 41, 44, 98, 108, 111, 99, 107, 95, 105, 100, 58, 40, 37, 100, 44, 37, 100, 41, 44, 32, 99, 111, 111, 114, 100, 105, 110, 97, 116, 101, 40, 37, 100, 44, 37, 100, 41, 32, 103, 108, 111, 98, 97, 108, 32, 105, 110, 100, 101, 120, 32, 37, 50, 100, 32, 105, 118, 97, 108, 32, 37, 50, 100, 10};

.visible .entry _Z16printThreadIndexPiii(
	.param .u64 .ptr .align 1 _Z16printThreadIndexPiii_param_0,
	.param .u32 _Z16printThreadIndexPiii_param_1,
	.param .u32 _Z16printThreadIndexPiii_param_2
)
{
	.local .align 16 .b8 	__local_depot0[32];
	.reg .b64 	%SP;
	.reg .b64 	%SPL;
	.reg .b32 	%r<14>;
	.reg .b64 	%rd<9>;

	mov.u64 	%SPL, __local_depot0;
	cvta.local.u64 	%SP, %SPL;
	ld.param.u64 	%rd1, [_Z16printThreadIndexPiii_param_0];
	ld.param.u32 	%r1, [_Z16printThreadIndexPiii_param_1];
	cvta.to.global.u64 	%rd2, %rd1;
	add.u64 	%rd3, %SP, 0;
	add.u64 	%rd4, %SPL, 0;
	mov.u32 	%r2, %tid.x;
	mov.u32 	%r3, %ntid.x;
	mov.u32 	%r4, %ctaid.x;
	mad.lo.s32 	%r5, %r3, %r4, %r2;
	mov.u32 	%r6, %tid.y;
	mov.u32 	%r7, %ntid.y;
	mov.u32 	%r8, %ctaid.y;
	mad.lo.s32 	%r9, %r7, %r8, %r6;
	mad.lo.s32 	%r10, %r1, %r9, %r5;
	mul.wide.u32 	%rd5, %r10, 4;
	add.s64 	%rd6, %rd2, %rd5;
	ld.global.u32 	%r11, [%rd6];
	st.local.v4.u32 	[%rd4], {%r2, %r6, %r4, %r8};
	st.local.v4.u32 	[%rd4+16], {%r5, %r9, %r10, %r11};
	mov.u64 	%rd7, $str;
	cvta.global.u64 	%rd8, %rd7;
	{ // callseq 0, 0
	.param .b64 param0;
	st.param.b64 	[param0], %rd8;
	.param .b64 param1;
	st.param.b64 	[param1], %rd3;
	.param .b32 retval0;
	call.uni (retval0), 
	vprintf, 
	(
	param0, 
	param1
	);
	ld.param.b32 	%r12, [retval0];
	} // callseq 0
	ret;

}


// ===== COMPILED SASS (sm_100) =====

	.target	sm_100

	.elftype	@"ET_EXEC"


//--------------------- .note.nv.tkinfo           --------------------------
	.section	.note.nv.tkinfo,"",@"SHT_NOTE"
	.sectionflags	@"SHF_NOTE_NV_TKINFO"
	.tkinfo
        /*0018*/ 	.word	0x00000002
        /*0030*/ 	.string	""
        /*0030*/ 	.string	"ptxas"
        /*0030*/ 	.string	"Cuda compilation tools, release 13.0, V13.0.88"
        /*0030*/ 	.string	"Build cuda_13.0.r13.0/compiler.36424714_0"
        /*0030*/ 	.string	"-arch sm_100 -m 64 "



//--------------------- .note.nv.cuinfo           --------------------------
	.section	.note.nv.cuinfo,"",@"SHT_NOTE"
	.sectionflags	@"SHF_NOTE_NV_CUINFO"
        /*0018*/ 	.short	0x0002
        /*001a*/ 	.short	0x0064
        /*001c*/ 	.short	0x0082
	.zero		2


//--------------------- .nv.info                  --------------------------
	.section	.nv.info,"",@"SHT_CUDA_INFO"
	.align	4


	//----- nvinfo : EIATTR_REGCOUNT
	.align		4
        /*0000*/ 	.byte	0x04, 0x2f
        /*0002*/ 	.short	(.L_2 - .L_1)
	.align		4
.L_1:
        /*0004*/ 	.word	index@(_Z16printThreadIndexPiii)
        /*0008*/ 	.word	0x00000018


	//----- nvinfo : EIATTR_FRAME_SIZE
	.align		4
.L_2:
        /*000c*/ 	.byte	0x04, 0x11
        /*000e*/ 	.short	(.L_4 - .L_3)
	.align		4
.L_3:
        /*0010*/ 	.word	index@(_Z16printThreadIndexPiii)
        /*0014*/ 	.word	0x00000020


	//----- nvinfo : EIATTR_MIN_STACK_SIZE
	.align		4
.L_4:
        /*0018*/ 	.byte	0x04, 0x12
        /*001a*/ 	.short	(.L_6 - .L_5)
	.align		4
.L_5:
        /*001c*/ 	.word	index@(_Z16printThreadIndexPiii)
        /*0020*/ 	.word	0x00000020
.L_6:


//--------------------- .nv.compat                --------------------------
	.section	.nv.compat,"",@"SHT_CUDA_COMPAT_INFO"
	.align	4
        /*0000*/ 	.byte	0x02, 0x09, 0x00, 0x00, 0x02, 0x02, 0x01, 0x00, 0x02, 0x05, 0x05, 0x00, 0x03, 0x07, 0x01, 0x01
        /*0010*/ 	.byte	0x02, 0x03, 0x00, 0x00, 0x02, 0x06, 0x01, 0x00, 0x04, 0x0b, 0x08, 0x00, 0x09, 0x00, 0x00, 0x00
        /*0020*/ 	.byte	0x00, 0x00, 0x00, 0x00


//--------------------- .nv.info._Z16printThreadIndexPiii --------------------------
	.section	.nv.info._Z16printThreadIndexPiii,"",@"SHT_CUDA_INFO"
	.sectionflags	@""
	.align	4


	//----- nvinfo : EIATTR_CUDA_API_VERSION
	.align		4
        /*0000*/ 	.byte	0x04, 0x37
        /*0002*/ 	.short	(.L_8 - .L_7)
.L_7:
        /*0004*/ 	.word	0x00000082


	//----- nvinfo : EIATTR_KPARAM_INFO
	.align		4
.L_8:
        /*0008*/ 	.byte	0x04, 0x17
        /*000a*/ 	.short	(.L_10 - .L_9)
.L_9:
        /*000c*/ 	.word	0x00000000
        /*0010*/ 	.short	0x0002
        /*0012*/ 	.short	0x000c
        /*0014*/ 	.byte	0x00, 0xf0, 0x11, 0x00


	//----- nvinfo : EIATTR_KPARAM_INFO
	.align		4
.L_10:
        /*0018*/ 	.byte	0x04, 0x17
        /*001a*/ 	.short	(.L_12 - .L_11)
.L_11:
        /*001c*/ 	.word	0x00000000
        /*0020*/ 	.short	0x0001
        /*0022*/ 	.short	0x0008
        /*0024*/ 	.byte	0x00, 0xf0, 0x11, 0x00


	//----- nvinfo : EIATTR_KPARAM_INFO
	.align		4
.L_12:
        /*0028*/ 	.byte	0x04, 0x17
        /*002a*/ 	.short	(.L_14 - .L_13)
.L_13:
        /*002c*/ 	.word	0x00000000
        /*0030*/ 	.short	0x0000
        /*0032*/ 	.short	0x0000
        /*0034*/ 	.byte	0x00, 0xf5, 0x21, 0x00


	//----- nvinfo : EIATTR_SPARSE_MMA_MASK
	.align		4
.L_14:
        /*0038*/ 	.byte	0x03, 0x50
        /*003a*/ 	.short	0x0000


	//----- nvinfo : EIATTR_MAXREG_COUNT
	.align		4
        /*003c*/ 	.byte	0x03, 0x1b
        /*003e*/ 	.short	0x00ff


	//----- nvinfo : EIATTR_EXTERNS
	.align		4
        /*0040*/ 	.byte	0x04, 0x0f
        /*0042*/ 	.short	(.L_16 - .L_15)


	//   ....[0]....
	.align		4
.L_15:
        /*0044*/ 	.word	index@(vprintf)


	//----- nvinfo : EIATTR_MERCURY_ISA_VERSION
	.align		4
.L_16:
        /*0048*/ 	.byte	0x03, 0x5f
        /*004a*/ 	.short	0x0101


	//----- nvinfo : EIATTR_VRC_CTA_INIT_COUNT
	.align		4
        /*004c*/ 	.byte	0x02, 0x4a
	.zero		1
	.zero		1


	//----- nvinfo : EIATTR_SYSCALL_OFFSETS
	.align		4
        /*0050*/ 	.byte	0x04, 0x46
        /*0052*/ 	.short	(.L_18 - .L_17)


	//   ....[0]....
.L_17:
        /*0054*/ 	.word	0x000001c0


	//----- nvinfo : EIATTR_EXIT_INSTR_OFFSETS
	.align		4
.L_18:
        /*0058*/ 	.byte	0x04, 0x1c
        /*005a*/ 	.short	(.L_20 - .L_19)


	//   ....[0]....
.L_19:
        /*005c*/ 	.word	0x000001d0


	//----- nvinfo : EIATTR_CBANK_PARAM_SIZE
	.align		4
.L_20:
        /*0060*/ 	.byte	0x03, 0x19
        /*0062*/ 	.short	0x0010


	//----- nvinfo : EIATTR_PARAM_CBANK
	.align		4
        /*0064*/ 	.byte	0x04, 0x0a
        /*0066*/ 	.short	(.L_22 - .L_21)
	.align		4
.L_21:
        /*0068*/ 	.word	index@(.nv.constant0._Z16printThreadIndexPiii)
        /*006c*/ 	.short	0x0380
        /*006e*/ 	.short	0x0010


	//----- nvinfo : EIATTR_SW_WAR
	.align		4
.L_22:
        /*0070*/ 	.byte	0x04, 0x36
        /*0072*/ 	.short	(.L_24 - .L_23)
.L_23:
        /*0074*/ 	.word	0x00000008
.L_24:


//--------------------- .nv.callgraph             --------------------------
	.section	.nv.callgraph,"",@"SHT_CUDA_CALLGRAPH"
	.align	4
	.sectionentsize	8
	.align		4
        /*0000*/ 	.word	0x00000000
	.align		4
        /*0004*/ 	.word	0xffffffff
	.align		4
        /*0008*/ 	.word	index@(_Z16printThreadIndexPiii)
	.align		4
        /*000c*/ 	.word	index@(vprintf)
	.align		4
        /*0010*/ 	.word	0x00000000
	.align		4
        /*0014*/ 	.word	0xfffffffe
	.align		4
        /*0018*/ 	.word	0x00000000
	.align		4
        /*001c*/ 	.word	0xfffffffd
	.align		4
        /*0020*/ 	.word	0x00000000
	.align		4
        /*0024*/ 	.word	0xfffffffc


//--------------------- .nv.constant4             --------------------------
	.section	.nv.constant4,"a",@progbits
	.align	8
	.align		8
.nv.constant4:
        /*0000*/ 	.dword	vprintf
	.align		8
        /*0008*/ 	.dword	$str


//--------------------- .text._Z16printThreadIndexPiii --------------------------
	.section	.text._Z16printThreadIndexPiii,"ax",@progbits
	.align	128
        .global         _Z16printThreadIndexPiii
        .type           _Z16printThreadIndexPiii,@function
        .size           _Z16printThreadIndexPiii,(.L_x_2 - _Z16printThreadIndexPiii)
        .other          _Z16printThreadIndexPiii,@"STO_CUDA_ENTRY STV_DEFAULT"
_Z16printThreadIndexPiii:
.text._Z16printThreadIndexPiii:
[----:B------:R-:W0:Y:S01]  /*0000*/  LDC R1, c[0x0][0x37c] ;  /* 0x0000df00ff017b82 */ /* 0x000e220000000800 */
[----:B------:R-:W1:Y:S01]  /*0010*/  S2R R16, SR_TID.X ;  /* 0x0000000000107919 */ /* 0x000e620000002100 */
[----:B------:R-:W2:Y:S06]  /*0020*/  LDCU UR6, c[0x0][0x2fc] ;  /* 0x00005f80ff0677ac */ /* 0x000eac0008000800 */
[----:B------:R-:W3:Y:S01]  /*0030*/  LDC.64 R2, c[0x0][0x380] ;  /* 0x0000e000ff027b82 */ /* 0x000ee20000000a00 */
[----:B0-----:R-:W-:Y:S01]  /*0040*/  IADD3 R1, PT, PT, R1, -0x20, RZ ;  /* 0xffffffe001017810 */ /* 0x001fe20007ffe0ff */
[----:B------:R-:W1:Y:S01]  /*0050*/  S2R R18, SR_CTAID.X ;  /* 0x0000000000127919 */ /* 0x000e620000002500 */
[----:B------:R-:W1:Y:S01]  /*0060*/  LDCU UR7, c[0x0][0x360] ;  /* 0x00006c00ff0777ac */ /* 0x000e620008000800 */
[----:B------:R-:W0:Y:S01]  /*0070*/  S2R R17, SR_TID.Y ;  /* 0x0000000000117919 */ /* 0x000e220000002200 */
[----:B------:R-:W0:Y:S01]  /*0080*/  LDCU UR8, c[0x0][0x364] ;  /* 0x00006c80ff0877ac */ /* 0x000e220008000800 */
[----:B------:R-:W0:Y:S01]  /*0090*/  S2R R19, SR_CTAID.Y ;  /* 0x0000000000137919 */ /* 0x000e220000002600 */
[----:B------:R-:W4:Y:S01]  /*00a0*/  LDCU UR9, c[0x0][0x388] ;  /* 0x00007100ff0977ac */ /* 0x000f220008000800 */
[----:B------:R-:W5:Y:S01]  /*00b0*/  LDCU.64 UR4, c[0x0][0x358] ;  /* 0x00006b00ff0477ac */ /* 0x000f620008000a00 */
[----:B-1----:R-:W-:-:S02]  /*00c0*/  IMAD R8, R18, UR7, R16 ;  /* 0x0000000712087c24 */ /* 0x002fc4000f8e0210 */
[----:B0-----:R-:W-:-:S04]  /*00d0*/  IMAD R9, R19, UR8, R17 ;  /* 0x0000000813097c24 */ /* 0x001fc8000f8e0211 */
[----:B----4-:R-:W-:Y:S01]  /*00e0*/  IMAD R10, R9, UR9, R8 ;  /* 0x00000009090a7c24 */ /* 0x010fe2000f8e0208 */
[----:B------:R-:W-:Y:S01]  /*00f0*/  MOV R0, 0x0 ;  /* 0x0000000000007802 */ /* 0x000fe20000000f00 */
[----:B------:R0:W-:Y:S01]  /*0100*/  STL.128 [R1], R16 ;  /* 0x0000001001007387 */ /* 0x0001e20000100c00 */
[----:B------:R-:W1:Y:S01]  /*0110*/  LDCU.64 UR8, c[0x4][0x8] ;  /* 0x01000100ff0877ac */ /* 0x000e620008000a00 */
[----:B---3--:R-:W-:-:S05]  /*0120*/  IMAD.WIDE.U32 R2, R10, 0x4, R2 ;  /* 0x000000040a027825 */ /* 0x008fca00078e0002 */
[----:B-----5:R-:W3:Y:S01]  /*0130*/  LDG.E R11, desc[UR4][R2.64] ;  /* 0x00000004020b7981 */ /* 0x020ee2000c1e1900 */
[----:B------:R-:W4:Y:S01]  /*0140*/  LDCU UR4, c[0x0][0x2f8] ;  /* 0x00005f00ff0477ac */ /* 0x000f220008000800 */
[----:B------:R0:W0:Y:S01]  /*0150*/  LDC.64 R12, c[0x4][R0] ;  /* 0x01000000000c7b82 */ /* 0x0000220000000a00 */
[----:B-1----:R-:W-:Y:S02]  /*0160*/  MOV R4, UR8 ;  /* 0x0000000800047c02 */ /* 0x002fe40008000f00 */
[----:B------:R-:W-:Y:S02]  /*0170*/  MOV R5, UR9 ;  /* 0x0000000900057c02 */ /* 0x000fe40008000f00 */
[----:B----4-:R-:W-:-:S04]  /*0180*/  IADD3 R6, P0, PT, R1, UR4, RZ ;  /* 0x0000000401067c10 */ /* 0x010fc8000ff1e0ff */
[----:B--2---:R-:W-:Y:S01]  /*0190*/  IADD3.X R7, PT, PT, RZ, UR6, RZ, P0, !PT ;  /* 0x00000006ff077c10 */ /* 0x004fe200087fe4ff */
[----:B0--3--:R1:W-:Y:S08]  /*01a0*/  STL.128 [R1+0x10], R8 ;  /* 0x0000100801007387 */ /* 0x0093f00000100c00 */
[----:B------:R-:W-:-:S07]  /*01b0*/  LEPC R20, `(.L_x_0) ;  /* 0x000000001014794e */ /* 0x000fce0000000000 */
[----:B-1----:R-:W-:Y:S05]  /*01c0*/  CALL.ABS.NOINC R12 ;  /* 0x000000000c007343 */ /* 0x002fea0003c00000 */
.L_x_0:
[----:B------:R-:W-:Y:S05]  /*01d0*/  EXIT ;  /* 0x000000000000794d */ /* 0x000fea0003800000 */
.L_x_1:
[----:B------:R-:W-:-:S00]  /*01e0*/  BRA `(.L_x_1) ;  /* 0xfffffffc00fc7947 */ /* 0x000fc0000383ffff */
[----:B------:R-:W-:-:S00]  /*01f0*/  NOP ;  /* 0x0000000000007918 */ /* 0x000fc00000000000 */
        /* <DEDUP_REMOVED lines=8> */
.L_x_2:


//--------------------- .nv.global.init           --------------------------
	.section	.nv.global.init,"aw",@progbits
.nv.global.init:
	.type		$str,@object
	.size		$str,(.L_0 - $str)
$str:
        /*0000*/ 	.byte	0x74, 0x68, 0x72, 0x65, 0x61, 0x64, 0x5f, 0x69, 0x64, 0x3a, 0x28, 0x25, 0x64, 0x2c, 0x25, 0x64
        /*0010*/ 	.byte	0x29, 0x2c, 0x62, 0x6c, 0x6f, 0x63, 0x6b, 0x5f, 0x69, 0x64, 0x3a, 0x28, 0x25, 0x64, 0x2c, 0x25
        /*0020*/ 	.byte	0x64, 0x29, 0x2c, 0x20, 0x63, 0x6f, 0x6f, 0x72, 0x64, 0x69, 0x6e, 0x61, 0x74, 0x65, 0x28, 0x25
        /*0030*/ 	.byte	0x64, 0x2c, 0x25, 0x64, 0x29, 0x20, 0x67, 0x6c, 0x6f, 0x62, 0x61, 0x6c, 0x20, 0x69, 0x6e, 0x64
        /*0040*/ 	.byte	0x65, 0x78, 0x20, 0x25, 0x32, 0x64, 0x20, 0x69, 0x76, 0x61, 0x6c, 0x20, 0x25, 0x32, 0x64, 0x0a
        /*0050*/ 	.byte	0x00
.L_0:


//--------------------- .nv.shared.reserved.0     --------------------------
	.section	.nv.shared.reserved.0,"aw",@nobits
	.weak		__nv_reservedSMEM_offset_0_alias
	.size		__nv_reservedSMEM_offset_0_alias, 0, 64
	.other		__nv_reservedSMEM_offset_0_alias,@"STO_CUDA_RESERVED_SHARED STV_DEFAULT"
__nv_reservedSMEM_offset_0_alias:
	.zero		0
	.zero		64


//--------------------- .nv.constant0._Z16printThreadIndexPiii --------------------------
	.section	.nv.constant0._Z16printThreadIndexPiii,"a",@progbits
	.sectionflags	@""
	.align	4
.nv.constant0._Z16printThreadIndexPiii:
	.zero		912


//--------------------- SYMBOLS --------------------------

	.type		.nv.reservedSmem.offset0,@object
	.size		.nv.reservedSmem.offset0,0x4
	.type		vprintf,@function
